//
// Generated by NVIDIA NVVM Compiler
//
// Compiler Build ID: CL-36424714
// Cuda compilation tools, release 13.0, V13.0.88
// Based on NVVM 20.0.0
//

.version 9.0
.target sm_100
.address_size 64

	// .globl	_Z8mat_multiPfS_S_
.global .align 4 .b8 precalc_xorwow_matrix[102400];
.global .align 4 .b8 precalc_xorwow_offset_matrix[102400];
.global .align 4 .b8 mrg32k3aM1[2304];
.global .align 4 .b8 mrg32k3aM2[2304];
.global .align 4 .b8 mrg32k3aM1SubSeq[2016];
.global .align 4 .b8 mrg32k3aM2SubSeq[2016];
.global .align 4 .b8 mrg32k3aM1Seq[2304];
.global .align 4 .b8 mrg32k3aM2Seq[2304];
.const .align 8 .b8 __cr_lgamma_table[72];

.visible .entry _Z8mat_multiPfS_S_(
	.param .u32 _Z8mat_multiPfS_S__param_0,
	.param .u64 .ptr .align 1 _Z8mat_multiPfS_S__param_1,
	.param .u64 .ptr .align 1 _Z8mat_multiPfS_S__param_2,
	.param .u64 .ptr .align 1 _Z8mat_multiPfS_S__param_3
)
{
	.reg .pred 	%p<10>;
	.reg .b32 	%r<74>;
	.reg .b32 	%f<65>;
	.reg .b64 	%rd<67>;

	ld.param.u32 	%r29, [_Z8mat_multiPfS_S__param_0];
	ld.param.u64 	%rd14, [_Z8mat_multiPfS_S__param_1];
	ld.param.u64 	%rd15, [_Z8mat_multiPfS_S__param_2];
	cvta.to.global.u64 	%rd1, %rd15;
	cvta.to.global.u64 	%rd2, %rd14;
	mov.u32 	%r30, %ctaid.x;
	mov.u32 	%r31, %ntid.x;
	mov.u32 	%r32, %tid.x;
	mad.lo.s32 	%r1, %r30, %r31, %r32;
	mov.u32 	%r33, %ctaid.y;
	mov.u32 	%r34, %ntid.y;
	mov.u32 	%r35, %tid.y;
	mad.lo.s32 	%r2, %r33, %r34, %r35;
	setp.lt.s32 	%p1, %r29, 1;
	mov.f32 	%f64, 0f00000000;
	@%p1 bra 	$L__BB0_13;
	mul.lo.s32 	%r3, %r2, %r29;
	and.b32  	%r4, %r29, 7;
	setp.lt.u32 	%p2, %r29, 8;
	mov.b32 	%r68, 0;
	mov.u32 	%r73, %r68;
	@%p2 bra 	$L__BB0_4;
	and.b32  	%r68, %r29, 2147483640;
	neg.s32 	%r62, %r68;
	mul.wide.u32 	%rd16, %r29, 4;
	add.s64 	%rd3, %rd1, %rd16;
	mul.wide.u32 	%rd17, %r29, 8;
	add.s64 	%rd4, %rd1, %rd17;
	mul.wide.u32 	%rd18, %r29, 12;
	add.s64 	%rd5, %rd1, %rd18;
	mul.wide.u32 	%rd19, %r29, 16;
	add.s64 	%rd6, %rd1, %rd19;
	mul.wide.u32 	%rd20, %r29, 20;
	add.s64 	%rd7, %rd1, %rd20;
	mul.wide.u32 	%rd21, %r29, 24;
	add.s64 	%rd8, %rd1, %rd21;
	mul.wide.u32 	%rd22, %r29, 28;
	add.s64 	%rd9, %rd1, %rd22;
	mul.wide.u32 	%rd23, %r3, 4;
	add.s64 	%rd24, %rd23, %rd2;
	add.s64 	%rd66, %rd24, 16;
	mov.b32 	%r73, 0;
	mov.u32 	%r61, %r1;
$L__BB0_3:
	.pragma "nounroll";
	mul.wide.s32 	%rd25, %r61, 4;
	add.s64 	%rd26, %rd3, %rd25;
	add.s64 	%rd27, %rd4, %rd25;
	add.s64 	%rd28, %rd5, %rd25;
	add.s64 	%rd29, %rd6, %rd25;
	add.s64 	%rd30, %rd7, %rd25;
	add.s64 	%rd31, %rd8, %rd25;
	add.s64 	%rd32, %rd9, %rd25;
	add.s64 	%rd33, %rd1, %rd25;
	ld.global.f32 	%f4, [%rd66+-16];
	ld.global.f32 	%f5, [%rd33];
	cvt.rn.f32.s32 	%f6, %r73;
	fma.rn.f32 	%f7, %f4, %f5, %f6;
	cvt.rzi.s32.f32 	%r39, %f7;
	ld.global.f32 	%f8, [%rd66+-12];
	ld.global.f32 	%f9, [%rd26];
	cvt.rn.f32.s32 	%f10, %r39;
	fma.rn.f32 	%f11, %f8, %f9, %f10;
	cvt.rzi.s32.f32 	%r40, %f11;
	ld.global.f32 	%f12, [%rd66+-8];
	ld.global.f32 	%f13, [%rd27];
	cvt.rn.f32.s32 	%f14, %r40;
	fma.rn.f32 	%f15, %f12, %f13, %f14;
	cvt.rzi.s32.f32 	%r41, %f15;
	ld.global.f32 	%f16, [%rd66+-4];
	ld.global.f32 	%f17, [%rd28];
	cvt.rn.f32.s32 	%f18, %r41;
	fma.rn.f32 	%f19, %f16, %f17, %f18;
	cvt.rzi.s32.f32 	%r42, %f19;
	ld.global.f32 	%f20, [%rd66];
	ld.global.f32 	%f21, [%rd29];
	cvt.rn.f32.s32 	%f22, %r42;
	fma.rn.f32 	%f23, %f20, %f21, %f22;
	cvt.rzi.s32.f32 	%r43, %f23;
	ld.global.f32 	%f24, [%rd66+4];
	ld.global.f32 	%f25, [%rd30];
	cvt.rn.f32.s32 	%f26, %r43;
	fma.rn.f32 	%f27, %f24, %f25, %f26;
	cvt.rzi.s32.f32 	%r44, %f27;
	ld.global.f32 	%f28, [%rd66+8];
	ld.global.f32 	%f29, [%rd31];
	cvt.rn.f32.s32 	%f30, %r44;
	fma.rn.f32 	%f31, %f28, %f29, %f30;
	cvt.rzi.s32.f32 	%r45, %f31;
	ld.global.f32 	%f32, [%rd66+12];
	ld.global.f32 	%f33, [%rd32];
	cvt.rn.f32.s32 	%f34, %r45;
	fma.rn.f32 	%f35, %f32, %f33, %f34;
	cvt.rzi.s32.f32 	%r73, %f35;
	add.s32 	%r62, %r62, 8;
	shl.b32 	%r46, %r29, 3;
	add.s32 	%r61, %r61, %r46;
	add.s64 	%rd66, %rd66, 32;
	setp.ne.s32 	%p3, %r62, 0;
	@%p3 bra 	$L__BB0_3;
$L__BB0_4:
	setp.eq.s32 	%p4, %r4, 0;
	@%p4 bra 	$L__BB0_12;
	and.b32  	%r16, %r29, 3;
	setp.lt.u32 	%p5, %r4, 4;
	@%p5 bra 	$L__BB0_7;
	add.s32 	%r48, %r68, %r3;
	mul.wide.u32 	%rd34, %r48, 4;
	add.s64 	%rd35, %rd2, %rd34;
	ld.global.f32 	%f36, [%rd35];
	mad.lo.s32 	%r49, %r68, %r29, %r1;
	mul.wide.s32 	%rd36, %r49, 4;
	add.s64 	%rd37, %rd1, %rd36;
	ld.global.f32 	%f37, [%rd37];
	cvt.rn.f32.s32 	%f38, %r73;
	fma.rn.f32 	%f39, %f36, %f37, %f38;
	cvt.rzi.s32.f32 	%r50, %f39;
	cvt.u64.u32 	%rd38, %r3;
	cvt.u64.u32 	%rd39, %r68;
	add.s64 	%rd40, %rd39, %rd38;
	shl.b64 	%rd41, %rd40, 2;
	add.s64 	%rd42, %rd2, %rd41;
	ld.global.f32 	%f40, [%rd42+4];
	mul.wide.u32 	%rd43, %r29, 4;
	add.s64 	%rd44, %rd37, %rd43;
	ld.global.f32 	%f41, [%rd44];
	cvt.rn.f32.s32 	%f42, %r50;
	fma.rn.f32 	%f43, %f40, %f41, %f42;
	cvt.rzi.s32.f32 	%r51, %f43;
	ld.global.f32 	%f44, [%rd42+8];
	add.s64 	%rd45, %rd44, %rd43;
	ld.global.f32 	%f45, [%rd45];
	cvt.rn.f32.s32 	%f46, %r51;
	fma.rn.f32 	%f47, %f44, %f45, %f46;
	cvt.rzi.s32.f32 	%r52, %f47;
	ld.global.f32 	%f48, [%rd42+12];
	add.s64 	%rd46, %rd45, %rd43;
	ld.global.f32 	%f49, [%rd46];
	cvt.rn.f32.s32 	%f50, %r52;
	fma.rn.f32 	%f51, %f48, %f49, %f50;
	cvt.rzi.s32.f32 	%r73, %f51;
	add.s32 	%r68, %r68, 4;
$L__BB0_7:
	setp.eq.s32 	%p6, %r16, 0;
	@%p6 bra 	$L__BB0_12;
	setp.eq.s32 	%p7, %r16, 1;
	@%p7 bra 	$L__BB0_10;
	add.s32 	%r54, %r68, %r3;
	mul.wide.u32 	%rd47, %r54, 4;
	add.s64 	%rd48, %rd2, %rd47;
	ld.global.f32 	%f52, [%rd48];
	mad.lo.s32 	%r55, %r68, %r29, %r1;
	mul.wide.s32 	%rd49, %r55, 4;
	add.s64 	%rd50, %rd1, %rd49;
	ld.global.f32 	%f53, [%rd50];
	cvt.rn.f32.s32 	%f54, %r73;
	fma.rn.f32 	%f55, %f52, %f53, %f54;
	cvt.rzi.s32.f32 	%r56, %f55;
	cvt.u64.u32 	%rd51, %r3;
	cvt.u64.u32 	%rd52, %r68;
	add.s64 	%rd53, %rd52, %rd51;
	shl.b64 	%rd54, %rd53, 2;
	add.s64 	%rd55, %rd2, %rd54;
	ld.global.f32 	%f56, [%rd55+4];
	mul.wide.u32 	%rd56, %r29, 4;
	add.s64 	%rd57, %rd50, %rd56;
	ld.global.f32 	%f57, [%rd57];
	cvt.rn.f32.s32 	%f58, %r56;
	fma.rn.f32 	%f59, %f56, %f57, %f58;
	cvt.rzi.s32.f32 	%r73, %f59;
	add.s32 	%r68, %r68, 2;
$L__BB0_10:
	and.b32  	%r57, %r29, 1;
	setp.eq.b32 	%p8, %r57, 1;
	not.pred 	%p9, %p8;
	@%p9 bra 	$L__BB0_12;
	add.s32 	%r58, %r68, %r3;
	mul.wide.u32 	%rd58, %r58, 4;
	add.s64 	%rd59, %rd2, %rd58;
	ld.global.f32 	%f60, [%rd59];
	mad.lo.s32 	%r59, %r68, %r29, %r1;
	mul.wide.s32 	%rd60, %r59, 4;
	add.s64 	%rd61, %rd1, %rd60;
	ld.global.f32 	%f61, [%rd61];
	cvt.rn.f32.s32 	%f62, %r73;
	fma.rn.f32 	%f63, %f60, %f61, %f62;
	cvt.rzi.s32.f32 	%r73, %f63;
$L__BB0_12:
	cvt.rn.f32.s32 	%f64, %r73;
$L__BB0_13:
	ld.param.u64 	%rd65, [_Z8mat_multiPfS_S__param_3];
	cvta.to.global.u64 	%rd62, %rd65;
	mad.lo.s32 	%r60, %r2, %r29, %r1;
	mul.wide.s32 	%rd63, %r60, 4;
	add.s64 	%rd64, %rd62, %rd63;
	st.global.f32 	[%rd64], %f64;
	ret;

}


// ===== COMPILED SASS (sm_100) =====

	.target	sm_100

	.elftype	@"ET_EXEC"


//--------------------- .note.nv.tkinfo           --------------------------
	.section	.note.nv.tkinfo,"",@"SHT_NOTE"
	.sectionflags	@"SHF_NOTE_NV_TKINFO"
	.tkinfo
        /*0018*/ 	.word	0x00000002
        /*0030*/ 	.string	""
        /*0030*/ 	.string	"ptxas"
        /*0030*/ 	.string	"Cuda compilation tools, release 13.0, V13.0.88"
        /*0030*/ 	.string	"Build cuda_13.0.r13.0/compiler.36424714_0"
        /*0030*/ 	.string	"-arch sm_100 -m 64 "



//--------------------- .note.nv.cuinfo           --------------------------
	.section	.note.nv.cuinfo,"",@"SHT_NOTE"
	.sectionflags	@"SHF_NOTE_NV_CUINFO"
        /*0018*/ 	.short	0x0002
        /*001a*/ 	.short	0x0064
        /*001c*/ 	.short	0x0082
	.zero		2


//--------------------- .nv.info                  --------------------------
	.section	.nv.info,"",@"SHT_CUDA_INFO"
	.align	4


	//----- nvinfo : EIATTR_REGCOUNT
	.align		4
        /*0000*/ 	.byte	0x04, 0x2f
        /*0002*/ 	.short	(.L_10 - .L_9)
	.align		4
.L_9:
        /*0004*/ 	.word	index@(_Z8mat_multiPfS_S_)
        /*0008*/ 	.word	0x0000001c


	//----- nvinfo : EIATTR_FRAME_SIZE
	.align		4
.L_10:
        /*000c*/ 	.byte	0x04, 0x11
        /*000e*/ 	.short	(.L_12 - .L_11)
	.align		4
.L_11:
        /*0010*/ 	.word	index@(_Z8mat_multiPfS_S_)
        /*0014*/ 	.word	0x00000000


	//----- nvinfo : EIATTR_MIN_STACK_SIZE
	.align		4
.L_12:
        /*0018*/ 	.byte	0x04, 0x12
        /*001a*/ 	.short	(.L_14 - .L_13)
	.align		4
.L_13:
        /*001c*/ 	.word	index@(_Z8mat_multiPfS_S_)
        /*0020*/ 	.word	0x00000000
.L_14:


//--------------------- .nv.compat                --------------------------
	.section	.nv.compat,"",@"SHT_CUDA_COMPAT_INFO"
	.align	4
        /*0000*/ 	.byte	0x02, 0x09, 0x00, 0x00, 0x02, 0x02, 0x01, 0x00, 0x02, 0x05, 0x05, 0x00, 0x03, 0x07, 0x01, 0x01
        /*0010*/ 	.byte	0x02, 0x03, 0x00, 0x00, 0x02, 0x06, 0x01, 0x00, 0x04, 0x0b, 0x08, 0x00, 0x09, 0x00, 0x00, 0x00
        /*0020*/ 	.byte	0x00, 0x00, 0x00, 0x00


//--------------------- .nv.info._Z8mat_multiPfS_S_ --------------------------
	.section	.nv.info._Z8mat_multiPfS_S_,"",@"SHT_CUDA_INFO"
	.sectionflags	@""
	.align	4


	//----- nvinfo : EIATTR_CUDA_API_VERSION
	.align		4
        /*0000*/ 	.byte	0x04, 0x37
        /*0002*/ 	.short	(.L_16 - .L_15)
.L_15:
        /*0004*/ 	.word	0x00000082


	//----- nvinfo : EIATTR_KPARAM_INFO
	.align		4
.L_16:
        /*0008*/ 	.byte	0x04, 0x17
        /*000a*/ 	.short	(.L_18 - .L_17)
.L_17:
        /*000c*/ 	.word	0x00000000
        /*0010*/ 	.short	0x0003
        /*0012*/ 	.short	0x0018
        /*0014*/ 	.byte	0x00, 0xf5, 0x21, 0x00


	//----- nvinfo : EIATTR_KPARAM_INFO
	.align		4
.L_18:
        /*0018*/ 	.byte	0x04, 0x17
        /*001a*/ 	.short	(.L_20 - .L_19)
.L_19:
        /*001c*/ 	.word	0x00000000
        /*0020*/ 	.short	0x0002
        /*0022*/ 	.short	0x0010
        /*0024*/ 	.byte	0x00, 0xf5, 0x21, 0x00


	//----- nvinfo : EIATTR_KPARAM_INFO
	.align		4
.L_20:
        /*0028*/ 	.byte	0x04, 0x17
        /*002a*/ 	.short	(.L_22 - .L_21)
.L_21:
        /*002c*/ 	.word	0x00000000
        /*0030*/ 	.short	0x0001
        /*0032*/ 	.short	0x0008
        /*0034*/ 	.byte	0x00, 0xf5, 0x21, 0x00


	//----- nvinfo : EIATTR_KPARAM_INFO
	.align		4
.L_22:
        /*0038*/ 	.byte	0x04, 0x17
        /*003a*/ 	.short	(.L_24 - .L_23)
.L_23:
        /*003c*/ 	.word	0x00000000
        /*0040*/ 	.short	0x0000
        /*0042*/ 	.short	0x0000
        /*0044*/ 	.byte	0x00, 0xf0, 0x11, 0x00


	//----- nvinfo : EIATTR_SPARSE_MMA_MASK
	.align		4
.L_24:
        /*0048*/ 	.byte	0x03, 0x50
        /*004a*/ 	.short	0x0000


	//----- nvinfo : EIATTR_MAXREG_COUNT
	.align		4
        /*004c*/ 	.byte	0x03, 0x1b
        /*004e*/ 	.short	0x00ff


	//----- nvinfo : EIATTR_MERCURY_ISA_VERSION
	.align		4
        /*0050*/ 	.byte	0x03, 0x5f
        /*0052*/ 	.short	0x0101


	//----- nvinfo : EIATTR_VRC_CTA_INIT_COUNT
	.align		4
        /*0054*/ 	.byte	0x02, 0x4a
	.zero		1
	.zero		1


	//----- nvinfo : EIATTR_EXIT_INSTR_OFFSETS
	.align		4
        /*0058*/ 	.byte	0x04, 0x1c
        /*005a*/ 	.short	(.L_26 - .L_25)


	//   ....[0]....
.L_25:
        /*005c*/ 	.word	0x00000c40


	//----- nvinfo : EIATTR_CBANK_PARAM_SIZE
	.align		4
.L_26:
        /*0060*/ 	.byte	0x03, 0x19
        /*0062*/ 	.short	0x0020


	//----- nvinfo : EIATTR_PARAM_CBANK
	.align		4
        /*0064*/ 	.byte	0x04, 0x0a
        /*0066*/ 	.short	(.L_28 - .L_27)
	.align		4
.L_27:
        /*0068*/ 	.word	index@(.nv.constant0._Z8mat_multiPfS_S_)
        /*006c*/ 	.short	0x0380
        /*006e*/ 	.short	0x0020


	//----- nvinfo : EIATTR_SW_WAR
	.align		4
.L_28:
        /*0070*/ 	.byte	0x04, 0x36
        /*0072*/ 	.short	(.L_30 - .L_29)
.L_29:
        /*0074*/ 	.word	0x00000008
.L_30:


//--------------------- .nv.callgraph             --------------------------
	.section	.nv.callgraph,"",@"SHT_CUDA_CALLGRAPH"
	.align	4
	.sectionentsize	8
	.align		4
        /*0000*/ 	.word	0x00000000
	.align		4
        /*0004*/ 	.word	0xffffffff
	.align		4
        /*0008*/ 	.word	0x00000000
	.align		4
        /*000c*/ 	.word	0xfffffffe
	.align		4
        /*0010*/ 	.word	0x00000000
	.align		4
        /*0014*/ 	.word	0xfffffffd
	.align		4
        /*0018*/ 	.word	0x00000000
	.align		4
        /*001c*/ 	.word	0xfffffffc


//--------------------- .nv.constant4             --------------------------
	.section	.nv.constant4,"a",@progbits
	.align	8
	.align		8
.nv.constant4:
        /*0000*/ 	.dword	precalc_xorwow_matrix
	.align		8
        /*0008*/ 	.dword	precalc_xorwow_offset_matrix
	.align		8
        /*0010*/ 	.dword	mrg32k3aM1
	.align		8
        /*0018*/ 	.dword	mrg32k3aM2
	.align		8
        /*0020*/ 	.dword	mrg32k3aM1SubSeq
	.align		8
        /*0028*/ 	.dword	mrg32k3aM2SubSeq
	.align		8
        /*0030*/ 	.dword	mrg32k3aM1Seq
	.align		8
        /*0038*/ 	.dword	mrg32k3aM2Seq


//--------------------- .nv.constant3             --------------------------
	.section	.nv.constant3,"a",@progbits
	.align	8
.nv.constant3:
	.type		__cr_lgamma_table,@object
	.size		__cr_lgamma_table,(.L_8 - __cr_lgamma_table)
__cr_lgamma_table:
        /*0000*/ 	.byte	0x00, 0x00, 0x00, 0x00, 0x00, 0x00, 0x00, 0x00, 0x00, 0x00, 0x00, 0x00, 0x00, 0x00, 0x00, 0x00
        /*0010*/ 	.byte	0xef, 0x39, 0xfa, 0xfe, 0x42, 0x2e, 0xe6, 0x3f, 0x02, 0x20, 0x2a, 0xfa, 0x0b, 0xab, 0xfc, 0x3f
        /*0020*/ 	.byte	0xf9, 0x2c, 0x92, 0x7c, 0xa7, 0x6c, 0x09, 0x40, 0xc9, 0x79, 0x44, 0x3c, 0x64, 0x26, 0x13, 0x40
        /*0030*/ 	.byte	0xca, 0x01, 0xcf, 0x3a, 0x27, 0x51, 0x1a, 0x40, 0x30, 0xcc, 0x2d, 0xf3, 0xe1, 0x0c, 0x21, 0x40
        /*0040*/ 	.byte	0x0d, 0xb7, 0xfc, 0x82, 0x8e, 0x35, 0x25, 0x40
.L_8:


//--------------------- .text._Z8mat_multiPfS_S_  --------------------------
	.section	.text._Z8mat_multiPfS_S_,"ax",@progbits
	.align	128
        .global         _Z8mat_multiPfS_S_
        .type           _Z8mat_multiPfS_S_,@function
        .size           _Z8mat_multiPfS_S_,(.L_x_7 - _Z8mat_multiPfS_S_)
        .other          _Z8mat_multiPfS_S_,@"STO_CUDA_ENTRY STV_DEFAULT"
_Z8mat_multiPfS_S_:
.text._Z8mat_multiPfS_S_:
[----:B------:R-:W-:Y:S01]  /*0000*/  LDC R1, c[0x0][0x37c] ;  /* 0x0000df00ff017b82 */ /* 0x000fe20000000800 */
[----:B------:R-:W0:Y:S01]  /*0010*/  S2R R3, SR_TID.X ;  /* 0x0000000000037919 */ /* 0x000e220000002100 */
[----:B------:R-:W1:Y:S06]  /*0020*/  LDCU UR10, c[0x0][0x380] ;  /* 0x00007000ff0a77ac */ /* 0x000e6c0008000800 */
[----:B------:R-:W0:Y:S01]  /*0030*/  LDC R0, c[0x0][0x360] ;  /* 0x0000d800ff007b82 */ /* 0x000e220000000800 */
[----:B------:R-:W-:Y:S01]  /*0040*/  HFMA2 R5, -RZ, RZ, 0, 0 ;  /* 0x00000000ff057431 */ /* 0x000fe200000001ff */
[----:B------:R-:W2:Y:S01]  /*0050*/  S2R R2, SR_TID.Y ;  /* 0x0000000000027919 */ /* 0x000ea20000002200 */
[----:B------:R-:W3:Y:S05]  /*0060*/  LDCU.64 UR8, c[0x0][0x358] ;  /* 0x00006b00ff0877ac */ /* 0x000eea0008000a00 */
[----:B------:R-:W0:Y:S08]  /*0070*/  S2UR UR4, SR_CTAID.X ;  /* 0x00000000000479c3 */ /* 0x000e300000002500 */
[----:B------:R-:W2:Y:S01]  /*0080*/  S2UR UR5, SR_CTAID.Y ;  /* 0x00000000000579c3 */ /* 0x000ea20000002600 */
[----:B-1----:R-:W-:-:S07]  /*0090*/  UISETP.GE.AND UP0, UPT, UR10, 0x1, UPT ;  /* 0x000000010a00788c */ /* 0x002fce000bf06270 */
[----:B------:R-:W2:Y:S01]  /*00a0*/  LDC R11, c[0x0][0x364] ;  /* 0x0000d900ff0b7b82 */ /* 0x000ea20000000800 */
[----:B0-----:R-:W-:Y:S02]  /*00b0*/  IMAD R0, R0, UR4, R3 ;  /* 0x0000000400007c24 */ /* 0x001fe4000f8e0203 */
[----:B--2---:R-:W-:Y:S01]  /*00c0*/  IMAD R11, R11, UR5, R2 ;  /* 0x000000050b0b7c24 */ /* 0x004fe2000f8e0202 */
[----:B---3--:R-:W-:Y:S06]  /*00d0*/  BRA.U !UP0, `(.L_x_0) ;  /* 0x0000000908c87547 */ /* 0x008fec000b800000 */
[----:B------:R-:W-:Y:S02]  /*00e0*/  UISETP.GE.U32.AND UP1, UPT, UR10, 0x8, UPT ;  /* 0x000000080a00788c */ /* 0x000fe4000bf26070 */
[----:B------:R-:W-:Y:S01]  /*00f0*/  IMAD R5, R11, UR10, RZ ;  /* 0x0000000a0b057c24 */ /* 0x000fe2000f8e02ff */
[----:B------:R-:W-:Y:S01]  /*0100*/  ULOP3.LUT UR11, UR10, 0x7, URZ, 0xc0, !UPT ;  /* 0x000000070a0b7892 */ /* 0x000fe2000f8ec0ff */
[----:B------:R-:W-:Y:S01]  /*0110*/  MOV R10, RZ ;  /* 0x000000ff000a7202 */ /* 0x000fe20000000f00 */
[----:B------:R-:W-:Y:S02]  /*0120*/  UMOV UR4, URZ ;  /* 0x000000ff00047c82 */ /* 0x000fe40008000000 */
[----:B------:R-:W-:Y:S02]  /*0130*/  UISETP.NE.AND UP0, UPT, UR11, URZ, UPT ;  /* 0x000000ff0b00728c */ /* 0x000fe4000bf05270 */
[----:B------:R-:W-:Y:S09]  /*0140*/  BRA.U !UP1, `(.L_x_1) ;  /* 0x0000000509487547 */ /* 0x000ff2000b800000 */
[----:B------:R-:W0:Y:S01]  /*0150*/  LDC.64 R2, c[0x0][0x388] ;  /* 0x0000e200ff027b82 */ /* 0x000e220000000a00 */
[----:B------:R-:W1:Y:S01]  /*0160*/  LDCU.64 UR12, c[0x0][0x390] ;  /* 0x00007200ff0c77ac */ /* 0x000e620008000a00 */
[----:B------:R-:W-:Y:S01]  /*0170*/  MOV R10, RZ ;  /* 0x000000ff000a7202 */ /* 0x000fe20000000f00 */
[----:B------:R-:W-:Y:S01]  /*0180*/  IMAD.MOV.U32 R12, RZ, RZ, R0 ;  /* 0x000000ffff0c7224 */ /* 0x000fe200078e0000 */
[----:B------:R-:W-:-:S04]  /*0190*/  ULOP3.LUT UR4, UR10, 0x7ffffff8, URZ, 0xc0, !UPT ;  /* 0x7ffffff80a047892 */ /* 0x000fc8000f8ec0ff */
[----:B------:R-:W-:Y:S02]  /*01a0*/  UIADD3 UR5, UPT, UPT, -UR4, URZ, URZ ;  /* 0x000000ff04057290 */ /* 0x000fe4000fffe1ff */
[----:B-1----:R-:W-:Y:S01]  /*01b0*/  UIMAD.WIDE.U32 UR6, UR10, 0x1c, UR12 ;  /* 0x0000001c0a0678a5 */ /* 0x002fe2000f8e000c */
[----:B0-----:R-:W-:-:S03]  /*01c0*/  IMAD.WIDE.U32 R2, R5, 0x4, R2 ;  /* 0x0000000405027825 */ /* 0x001fc600078e0002 */
[----:B------:R-:W-:-:S04]  /*01d0*/  IADD3 R2, P0, PT, R2, 0x10, RZ ;  /* 0x0000001002027810 */ /* 0x000fc80007f1e0ff */
[----:B------:R-:W-:-:S09]  /*01e0*/  IADD3.X R3, PT, PT, RZ, R3, RZ, P0, !PT ;  /* 0x00000003ff037210 */ /* 0x000fd200007fe4ff */
.L_x_2:
[----:B------:R-:W-:Y:S01]  /*01f0*/  HFMA2 R9, -RZ, RZ, 0, 2.384185791015625e-07 ;  /* 0x00000004ff097431 */ /* 0x000fe200000001ff */
[----:B------:R-:W2:Y:S01]  /*0200*/  LDG.E R14, desc[UR8][R2.64+-0x10] ;  /* 0xfffff008020e7981 */ /* 0x000ea2000c1e1900 */
[----:B------:R-:W-:-:S03]  /*0210*/  UIMAD.WIDE.U32 UR14, UR10, 0x4, UR12 ;  /* 0x000000040a0e78a5 */ /* 0x000fc6000f8e000c */
[----:B------:R-:W3:Y:S04]  /*0220*/  LDG.E R16, desc[UR8][R2.64+-0xc] ;  /* 0xfffff40802107981 */ /* 0x000ee8000c1e1900 */
[----:B------:R-:W4:Y:S01]  /*0230*/  LDG.E R18, desc[UR8][R2.64+-0x8] ;  /* 0xfffff80802127981 */ /* 0x000f22000c1e1900 */
[----:B------:R-:W-:-:S03]  /*0240*/  IMAD.WIDE R8, R12, R9, UR12 ;  /* 0x0000000c0c087e25 */ /* 0x000fc6000f8e0209 */
[----:B------:R-:W5:Y:S04]  /*0250*/  LDG.E R20, desc[UR8][R2.64+-0x4] ;  /* 0xfffffc0802147981 */ /* 0x000f68000c1e1900 */
[----:B0-----:R0:W2:Y:S01]  /*0260*/  LDG.E R13, desc[UR8][R8.64] ;  /* 0x00000008080d7981 */ /* 0x0010a2000c1e1900 */
[----:B------:R-:W-:Y:S02]  /*0270*/  MOV R4, UR14 ;  /* 0x0000000e00047c02 */ /* 0x000fe40008000f00 */
[----:B------:R-:W-:Y:S01]  /*0280*/  MOV R5, UR15 ;  /* 0x0000000f00057c02 */ /* 0x000fe20008000f00 */
[----:B------:R-:W-:Y:S01]  /*0290*/  IMAD.MOV.U32 R25, RZ, RZ, 0x4 ;  /* 0x00000004ff197424 */ /* 0x000fe200078e00ff */
[----:B------:R-:W5:Y:S01]  /*02a0*/  LDG.E R21, desc[UR8][R2.64] ;  /* 0x0000000802157981 */ /* 0x000f62000c1e1900 */
[----:B------:R-:W-:-:S03]  /*02b0*/  IMAD.WIDE R4, R12, 0x4, R4 ;  /* 0x000000040c047825 */ /* 0x000fc600078e0204 */
[----:B------:R-:W5:Y:S04]  /*02c0*/  LDG.E R23, desc[UR8][R2.64+0x4] ;  /* 0x0000040802177981 */ /* 0x000f68000c1e1900 */
[----:B------:R1:W3:Y:S01]  /*02d0*/  LDG.E R15, desc[UR8][R4.64] ;  /* 0x00000008040f7981 */ /* 0x0002e2000c1e1900 */
[----:B------:R-:W-:-:S06]  /*02e0*/  UIMAD.WIDE.U32 UR14, UR10, 0x8, UR12 ;  /* 0x000000080a0e78a5 */ /* 0x000fcc000f8e000c */
[----:B------:R-:W-:Y:S01]  /*02f0*/  MOV R7, UR15 ;  /* 0x0000000f00077c02 */ /* 0x000fe20008000f00 */
[----:B------:R-:W-:-:S04]  /*0300*/  IMAD.U32 R6, RZ, RZ, UR14 ;  /* 0x0000000eff067e24 */ /* 0x000fc8000f8e00ff */
[----:B------:R-:W-:-:S05]  /*0310*/  IMAD.WIDE R6, R12, 0x4, R6 ;  /* 0x000000040c067825 */ /* 0x000fca00078e0206 */
[----:B------:R1:W4:Y:S01]  /*0320*/  LDG.E R17, desc[UR8][R6.64] ;  /* 0x0000000806117981 */ /* 0x000322000c1e1900 */
[----:B------:R-:W-:-:S06]  /*0330*/  UIMAD.WIDE.U32 UR14, UR10, 0xc, UR12 ;  /* 0x0000000c0a0e78a5 */ /* 0x000fcc000f8e000c */
[----:B0-----:R-:W-:Y:S02]  /*0340*/  MOV R8, UR14 ;  /* 0x0000000e00087c02 */ /* 0x001fe40008000f00 */
[----:B------:R-:W-:-:S03]  /*0350*/  MOV R9, UR15 ;  /* 0x0000000f00097c02 */ /* 0x000fc60008000f00 */
[----:B------:R-:W-:-:S05]  /*0360*/  IMAD.WIDE R8, R12, 0x4, R8 ;  /* 0x000000040c087825 */ /* 0x000fca00078e0208 */
[----:B------:R0:W5:Y:S01]  /*0370*/  LDG.E R19, desc[UR8][R8.64] ;  /* 0x0000000808137981 */ /* 0x000162000c1e1900 */
[----:B------:R-:W-:-:S06]  /*0380*/  UIMAD.WIDE.U32 UR14, UR10, 0x10, UR12 ;  /* 0x000000100a0e78a5 */ /* 0x000fcc000f8e000c */
[----:B------:R-:W-:-:S05]  /*0390*/  IMAD.WIDE R24, R12, R25, UR14 ;  /* 0x0000000e0c187e25 */ /* 0x000fca000f8e0219 */
[----:B------:R-:W5:Y:S01]  /*03a0*/  LDG.E R22, desc[UR8][R24.64] ;  /* 0x0000000818167981 */ /* 0x000f62000c1e1900 */
[----:B------:R-:W-:Y:S01]  /*03b0*/  UIMAD.WIDE.U32 UR14, UR10, 0x14, UR12 ;  /* 0x000000140a0e78a5 */ /* 0x000fe2000f8e000c */
[----:B-1----:R-:W-:-:S05]  /*03c0*/  MOV R5, 0x4 ;  /* 0x0000000400057802 */ /* 0x002fca0000000f00 */
[----:B------:R-:W-:-:S04]  /*03d0*/  IMAD.WIDE R4, R12, R5, UR14 ;  /* 0x0000000e0c047e25 */ /* 0x000fc8000f8e0205 */
[----:B------:R-:W-:Y:S01]  /*03e0*/  HFMA2 R7, -RZ, RZ, 0, 2.384185791015625e-07 ;  /* 0x00000004ff077431 */ /* 0x000fe200000001ff */
[----:B------:R-:W5:Y:S04]  /*03f0*/  LDG.E R24, desc[UR8][R2.64+0x8] ;  /* 0x0000080802187981 */ /* 0x000f68000c1e1900 */
[----:B------:R1:W5:Y:S01]  /*0400*/  LDG.E R4, desc[UR8][R4.64] ;  /* 0x0000000804047981 */ /* 0x000362000c1e1900 */
[----:B------:R-:W-:Y:S01]  /*0410*/  UIMAD.WIDE.U32 UR14, UR10, 0x18, UR12 ;  /* 0x000000180a0e78a5 */ /* 0x000fe2000f8e000c */
[----:B0-----:R-:W-:Y:S02]  /*0420*/  MOV R9, 0x4 ;  /* 0x0000000400097802 */ /* 0x001fe40000000f00 */
[----:B------:R0:W5:Y:S03]  /*0430*/  LDG.E R25, desc[UR8][R2.64+0xc] ;  /* 0x00000c0802197981 */ /* 0x000166000c1e1900 */
[----:B------:R-:W-:-:S06]  /*0440*/  IMAD.WIDE R6, R12, R7, UR14 ;  /* 0x0000000e0c067e25 */ /* 0x000fcc000f8e0207 */
[----:B------:R-:W5:Y:S01]  /*0450*/  LDG.E R7, desc[UR8][R6.64] ;  /* 0x0000000806077981 */ /* 0x000f62000c1e1900 */
[----:B------:R-:W-:-:S06]  /*0460*/  IMAD.WIDE R8, R12, R9, UR6 ;  /* 0x000000060c087e25 */ /* 0x000fcc000f8e0209 */
[----:B------:R4:W5:Y:S01]  /*0470*/  LDG.E R8, desc[UR8][R8.64] ;  /* 0x0000000808087981 */ /* 0x000962000c1e1900 */
[----:B-1----:R-:W-:Y:S01]  /*0480*/  I2FP.F32.S32 R5, R10 ;  /* 0x0000000a00057245 */ /* 0x002fe20000201400 */
[----:B------:R-:W-:-:S04]  /*0490*/  UIADD3 UR5, UPT, UPT, UR5, 0x8, URZ ;  /* 0x0000000805057890 */ /* 0x000fc8000fffe0ff */
[----:B------:R-:W-:Y:S01]  /*04a0*/  UISETP.NE.AND UP1, UPT, UR5, URZ, UPT ;  /* 0x000000ff0500728c */ /* 0x000fe2000bf25270 */
[----:B0-----:R-:W-:Y:S01]  /*04b0*/  IADD3 R2, P0, PT, R2, 0x20, RZ ;  /* 0x0000002002027810 */ /* 0x001fe20007f1e0ff */
[----:B--2---:R-:W-:-:S06]  /*04c0*/  FFMA R5, R14, R13, R5 ;  /* 0x0000000d0e057223 */ /* 0x004fcc0000000005 */
[----:B------:R-:W0:Y:S02]  /*04d0*/  F2I.TRUNC.NTZ R5, R5 ;  /* 0x0000000500057305 */ /* 0x000e24000020f100 */
[----:B0-----:R-:W-:-:S05]  /*04e0*/  I2FP.F32.S32 R13, R5 ;  /* 0x00000005000d7245 */ /* 0x001fca0000201400 */
[----:B---3--:R-:W-:-:S06]  /*04f0*/  FFMA R13, R16, R15, R13 ;  /* 0x0000000f100d7223 */ /* 0x008fcc000000000d */
[----:B------:R-:W0:Y:S02]  /*0500*/  F2I.TRUNC.NTZ R13, R13 ;  /* 0x0000000d000d7305 */ /* 0x000e24000020f100 */
[----:B0-----:R-:W-:-:S05]  /*0510*/  I2FP.F32.S32 R15, R13 ;  /* 0x0000000d000f7245 */ /* 0x001fca0000201400 */
[----:B----4-:R-:W-:-:S06]  /*0520*/  FFMA R15, R18, R17, R15 ;  /* 0x00000011120f7223 */ /* 0x010fcc000000000f */
[----:B------:R-:W0:Y:S02]  /*0530*/  F2I.TRUNC.NTZ R15, R15 ;  /* 0x0000000f000f7305 */ /* 0x000e24000020f100 */
[----:B0-----:R-:W-:-:S05]  /*0540*/  I2FP.F32.S32 R9, R15 ;  /* 0x0000000f00097245 */ /* 0x001fca0000201400 */
[----:B-----5:R-:W-:-:S06]  /*0550*/  FFMA R9, R20, R19, R9 ;  /* 0x0000001314097223 */ /* 0x020fcc0000000009 */
[----:B------:R-:W0:Y:S02]  /*0560*/  F2I.TRUNC.NTZ R9, R9 ;  /* 0x0000000900097305 */ /* 0x000e24000020f100 */
[----:B0-----:R-:W-:-:S05]  /*0570*/  I2FP.F32.S32 R6, R9 ;  /* 0x0000000900067245 */ /* 0x001fca0000201400 */
[----:B------:R-:W-:-:S06]  /*0580*/  FFMA R6, R21, R22, R6 ;  /* 0x0000001615067223 */ /* 0x000fcc0000000006 */
        /* <DEDUP_REMOVED lines=9> */
[----:B------:R-:W0:Y:S01]  /*0620*/  F2I.TRUNC.NTZ R10, R10 ;  /* 0x0000000a000a7305 */ /* 0x000e22000020f100 */
[----:B------:R-:W-:Y:S01]  /*0630*/  IMAD.U32 R7, RZ, RZ, UR10 ;  /* 0x0000000aff077e24 */ /* 0x000fe2000f8e00ff */
[----:B------:R-:W-:-:S04]  /*0640*/  IADD3.X R3, PT, PT, RZ, R3, RZ, P0, !PT ;  /* 0x00000003ff037210 */ /* 0x000fc800007fe4ff */
[----:B------:R-:W-:Y:S01]  /*0650*/  LEA R12, R7, R12, 0x3 ;  /* 0x0000000c070c7211 */ /* 0x000fe200078e18ff */
[----:B------:R-:W-:Y:S06]  /*0660*/  BRA.U UP1, `(.L_x_2) ;  /* 0xfffffff901e07547 */ /* 0x000fec000b83ffff */
.L_x_1:
[----:B------:R-:W-:Y:S05]  /*0670*/  BRA.U !UP0, `(.L_x_3) ;  /* 0x00000005085c7547 */ /* 0x000fea000b800000 */
[----:B------:R-:W-:Y:S01]  /*0680*/  UISETP.GE.U32.AND UP0, UPT, UR11, 0x4, UPT ;  /* 0x000000040b00788c */ /* 0x000fe2000bf06070 */
[----:B------:R-:W-:Y:S01]  /*0690*/  IMAD R2, R11, UR10, RZ ;  /* 0x0000000a0b027c24 */ /* 0x000fe2000f8e02ff */
[----:B------:R-:W-:-:S04]  /*06a0*/  ULOP3.LUT UR5, UR10, 0x3, URZ, 0xc0, !UPT ;  /* 0x000000030a057892 */ /* 0x000fc8000f8ec0ff */
[----:B------:R-:W-:-:S03]  /*06b0*/  UISETP.NE.AND UP1, UPT, UR5, URZ, UPT ;  /* 0x000000ff0500728c */ /* 0x000fc6000bf25270 */
[----:B------:R-:W-:Y:S08]  /*06c0*/  BRA.U !UP0, `(.L_x_4) ;  /* 0x00000001089c7547 */ /* 0x000ff0000b800000 */
[----:B------:R-:W1:Y:S01]  /*06d0*/  LDC.64 R6, c[0x0][0x388] ;  /* 0x0000e200ff067b82 */ /* 0x000e620000000a00 */
[----:B------:R-:W-:Y:S01]  /*06e0*/  MOV R5, UR4 ;  /* 0x0000000400057c02 */ /* 0x000fe20008000f00 */
[----:B------:R-:W2:Y:S01]  /*06f0*/  LDCU.64 UR6, c[0x0][0x388] ;  /* 0x00007100ff0677ac */ /* 0x000ea20008000a00 */
[----:B------:R-:W-:-:S03]  /*0700*/  IADD3 R3, PT, PT, R2, UR4, RZ ;  /* 0x0000000402037c10 */ /* 0x000fc6000fffe0ff */
[----:B------:R-:W-:Y:S02]  /*0710*/  IMAD R5, R5, UR10, R0 ;  /* 0x0000000a05057c24 */ /* 0x000fe4000f8e0200 */
[----:B------:R-:W3:Y:S01]  /*0720*/  LDC.64 R8, c[0x0][0x390] ;  /* 0x0000e400ff087b82 */ /* 0x000ee20000000a00 */
[----:B-1----:R-:W-:-:S05]  /*0730*/  IMAD.WIDE.U32 R6, R3, 0x4, R6 ;  /* 0x0000000403067825 */ /* 0x002fca00078e0006 */
[----:B------:R1:W4:Y:S01]  /*0740*/  LDG.E R3, desc[UR8][R6.64] ;  /* 0x0000000806037981 */ /* 0x000322000c1e1900 */
[----:B---3--:R-:W-:-:S05]  /*0750*/  IMAD.WIDE R8, R5, 0x4, R8 ;  /* 0x0000000405087825 */ /* 0x008fca00078e0208 */
[----:B------:R3:W4:Y:S01]  /*0760*/  LDG.E R14, desc[UR8][R8.64] ;  /* 0x00000008080e7981 */ /* 0x000722000c1e1900 */
[----:B------:R-:W-:Y:S02]  /*0770*/  IADD3 R5, P0, PT, R2, UR4, RZ ;  /* 0x0000000402057c10 */ /* 0x000fe4000ff1e0ff */
[----:B------:R-:W-:-:S03]  /*0780*/  MOV R13, UR10 ;  /* 0x0000000a000d7c02 */ /* 0x000fc60008000f00 */
[----:B------:R-:W-:Y:S01]  /*0790*/  IMAD.X R12, RZ, RZ, RZ, P0 ;  /* 0x000000ffff0c7224 */ /* 0x000fe200000e06ff */
[----:B--2---:R-:W-:-:S04]  /*07a0*/  LEA R4, P0, R5, UR6, 0x2 ;  /* 0x0000000605047c11 */ /* 0x004fc8000f8010ff */
[----:B------:R-:W-:Y:S01]  /*07b0*/  LEA.HI.X R5, R5, UR7, R12, 0x2, P0 ;  /* 0x0000000705057c11 */ /* 0x000fe200080f140c */
[----:B------:R-:W-:-:S04]  /*07c0*/  IMAD.WIDE.U32 R12, R13, 0x4, R8 ;  /* 0x000000040d0c7825 */ /* 0x000fc800078e0008 */
[----:B------:R-:W2:Y:S04]  /*07d0*/  LDG.E R15, desc[UR8][R4.64+0x4] ;  /* 0x00000408040f7981 */ /* 0x000ea8000c1e1900 */
[----:B------:R-:W2:Y:S01]  /*07e0*/  LDG.E R16, desc[UR8][R12.64] ;  /* 0x000000080c107981 */ /* 0x000ea2000c1e1900 */
[----:B------:R-:W-:-:S03]  /*07f0*/  MOV R17, UR10 ;  /* 0x0000000a00117c02 */ /* 0x000fc60008000f00 */
[----:B------:R-:W5:Y:S02]  /*0800*/  LDG.E R19, desc[UR8][R4.64+0xc] ;  /* 0x00000c0804137981 */ /* 0x000f64000c1e1900 */
[----:B-1----:R-:W-:Y:S02]  /*0810*/  IMAD.WIDE.U32 R6, R17, 0x4, R12 ;  /* 0x0000000411067825 */ /* 0x002fe400078e000c */
[----:B------:R-:W5:Y:S04]  /*0820*/  LDG.E R17, desc[UR8][R4.64+0x8] ;  /* 0x0000080804117981 */ /* 0x000f68000c1e1900 */
[----:B------:R1:W5:Y:S01]  /*0830*/  LDG.E R18, desc[UR8][R6.64] ;  /* 0x0000000806127981 */ /* 0x000362000c1e1900 */
[----:B---3--:R-:W-:-:S05]  /*0840*/  MOV R9, UR10 ;  /* 0x0000000a00097c02 */ /* 0x008fca0008000f00 */
[----:B------:R-:W-:-:S06]  /*0850*/  IMAD.WIDE.U32 R8, R9, 0x4, R6 ;  /* 0x0000000409087825 */ /* 0x000fcc00078e0006 */
[----:B------:R-:W3:Y:S01]  /*0860*/  LDG.E R8, desc[UR8][R8.64] ;  /* 0x0000000808087981 */ /* 0x000ee2000c1e1900 */
[----:B0-----:R-:W-:Y:S01]  /*0870*/  I2FP.F32.S32 R10, R10 ;  /* 0x0000000a000a7245 */ /* 0x001fe20000201400 */
[----:B------:R-:W-:-:S04]  /*0880*/  UIADD3 UR4, UPT, UPT, UR4, 0x4, URZ ;  /* 0x0000000404047890 */ /* 0x000fc8000fffe0ff */
[----:B----4-:R-:W-:-:S06]  /*0890*/  FFMA R3, R3, R14, R10 ;  /* 0x0000000e03037223 */ /* 0x010fcc000000000a */
[----:B------:R-:W0:Y:S02]  /*08a0*/  F2I.TRUNC.NTZ R3, R3 ;  /* 0x0000000300037305 */ /* 0x000e24000020f100 */
[----:B0-----:R-:W-:-:S05]  /*08b0*/  I2FP.F32.S32 R10, R3 ;  /* 0x00000003000a7245 */ /* 0x001fca0000201400 */
[----:B--2---:R-:W-:-:S06]  /*08c0*/  FFMA R15, R15, R16, R10 ;  /* 0x000000100f0f7223 */ /* 0x004fcc000000000a */
[----:B------:R-:W1:Y:S02]  /*08d0*/  F2I.TRUNC.NTZ R15, R15 ;  /* 0x0000000f000f7305 */ /* 0x000e64000020f100 */
[----:B-1----:R-:W-:-:S05]  /*08e0*/  I2FP.F32.S32 R6, R15 ;  /* 0x0000000f00067245 */ /* 0x002fca0000201400 */
[----:B-----5:R-:W-:-:S06]  /*08f0*/  FFMA R6, R17, R18, R6 ;  /* 0x0000001211067223 */ /* 0x020fcc0000000006 */
[----:B------:R-:W0:Y:S02]  /*0900*/  F2I.TRUNC.NTZ R6, R6 ;  /* 0x0000000600067305 */ /* 0x000e24000020f100 */
[----:B0-----:R-:W-:-:S05]  /*0910*/  I2FP.F32.S32 R4, R6 ;  /* 0x0000000600047245 */ /* 0x001fca0000201400 */
[----:B---3--:R-:W-:-:S04]  /*0920*/  FFMA R4, R19, R8, R4 ;  /* 0x0000000813047223 */ /* 0x008fc80000000004 */
[----:B------:R1:W2:Y:S03]  /*0930*/  F2I.TRUNC.NTZ R10, R4 ;  /* 0x00000004000a7305 */ /* 0x0002a6000020f100 */
.L_x_4:
[----:B------:R-:W-:Y:S05]  /*0940*/  BRA.U !UP1, `(.L_x_3) ;  /* 0x0000000109a87547 */ /* 0x000fea000b800000 */
[----:B------:R-:W-:Y:S02]  /*0950*/  UISETP.NE.AND UP0, UPT, UR5, 0x1, UPT ;  /* 0x000000010500788c */ /* 0x000fe4000bf05270 */
[----:B------:R-:W-:-:S04]  /*0960*/  ULOP3.LUT UR6, UR10, 0x1, URZ, 0xc0, !UPT ;  /* 0x000000010a067892 */ /* 0x000fc8000f8ec0ff */
[----:B------:R-:W-:-:S03]  /*0970*/  UISETP.NE.U32.AND UP1, UPT, UR6, 0x1, UPT ;  /* 0x000000010600788c */ /* 0x000fc6000bf25070 */
[----:B------:R-:W-:Y:S08]  /*0980*/  BRA.U !UP0, `(.L_x_5) ;  /* 0x0000000108647547 */ /* 0x000ff0000b800000 */
[----:B-1----:R-:W1:Y:S01]  /*0990*/  LDC.64 R4, c[0x0][0x388] ;  /* 0x0000e200ff047b82 */ /* 0x002e620000000a00 */
[----:B------:R-:W-:Y:S01]  /*09a0*/  MOV R9, UR4 ;  /* 0x0000000400097c02 */ /* 0x000fe20008000f00 */
[----:B------:R-:W-:Y:S01]  /*09b0*/  VIADD R3, R2, UR4 ;  /* 0x0000000402037c36 */ /* 0x000fe20008000000 */
[----:B------:R-:W3:Y:S03]  /*09c0*/  LDCU.64 UR6, c[0x0][0x388] ;  /* 0x00007100ff0677ac */ /* 0x000ee60008000a00 */
[----:B------:R-:W-:Y:S02]  /*09d0*/  IMAD R9, R9, UR10, R0 ;  /* 0x0000000a09097c24 */ /* 0x000fe4000f8e0200 */
[----:B------:R-:W4:Y:S01]  /*09e0*/  LDC.64 R6, c[0x0][0x390] ;  /* 0x0000e400ff067b82 */ /* 0x000f220000000a00 */
[----:B-1----:R-:W-:-:S06]  /*09f0*/  IMAD.WIDE.U32 R4, R3, 0x4, R4 ;  /* 0x0000000403047825 */ /* 0x002fcc00078e0004 */
[----:B------:R-:W5:Y:S01]  /*0a00*/  LDG.E R4, desc[UR8][R4.64] ;  /* 0x0000000804047981 */ /* 0x000f62000c1e1900 */
[----:B----4-:R-:W-:-:S05]  /*0a10*/  IMAD.WIDE R6, R9, 0x4, R6 ;  /* 0x0000000409067825 */ /* 0x010fca00078e0206 */
[----:B------:R-:W5:Y:S01]  /*0a20*/  LDG.E R3, desc[UR8][R6.64] ;  /* 0x0000000806037981 */ /* 0x000f62000c1e1900 */
[----:B------:R-:W-:Y:S02]  /*0a30*/  IADD3 R9, P0, PT, R2, UR4, RZ ;  /* 0x0000000402097c10 */ /* 0x000fe4000ff1e0ff */
[----:B------:R-:W-:Y:S02]  /*0a40*/  MOV R13, UR10 ;  /* 0x0000000a000d7c02 */ /* 0x000fe40008000f00 */
[----:B------:R-:W-:Y:S02]  /*0a50*/  IADD3.X R12, PT, PT, RZ, RZ, RZ, P0, !PT ;  /* 0x000000ffff0c7210 */ /* 0x000fe400007fe4ff */
[----:B---3--:R-:W-:-:S04]  /*0a60*/  LEA R8, P0, R9, UR6, 0x2 ;  /* 0x0000000609087c11 */ /* 0x008fc8000f8010ff */
[----:B------:R-:W-:Y:S01]  /*0a70*/  LEA.HI.X R9, R9, UR7, R12, 0x2, P0 ;  /* 0x0000000709097c11 */ /* 0x000fe200080f140c */
[----:B------:R-:W-:-:S04]  /*0a80*/  IMAD.WIDE.U32 R12, R13, 0x4, R6 ;  /* 0x000000040d0c7825 */ /* 0x000fc800078e0006 */
[----:B------:R-:W3:Y:S04]  /*0a90*/  LDG.E R8, desc[UR8][R8.64+0x4] ;  /* 0x0000040808087981 */ /* 0x000ee8000c1e1900 */
[----:B------:R-:W3:Y:S01]  /*0aa0*/  LDG.E R13, desc[UR8][R12.64] ;  /* 0x000000080c0d7981 */ /* 0x000ee2000c1e1900 */
[----:B0-2---:R-:W-:Y:S01]  /*0ab0*/  I2FP.F32.S32 R15, R10 ;  /* 0x0000000a000f7245 */ /* 0x005fe20000201400 */
[----:B------:R-:W-:-:S04]  /*0ac0*/  UIADD3 UR4, UPT, UPT, UR4, 0x2, URZ ;  /* 0x0000000204047890 */ /* 0x000fc8000fffe0ff */
[----:B-----5:R-:W-:-:S06]  /*0ad0*/  FFMA R3, R4, R3, R15 ;  /* 0x0000000304037223 */ /* 0x020fcc000000000f */
[----:B------:R-:W0:Y:S02]  /*0ae0*/  F2I.TRUNC.NTZ R3, R3 ;  /* 0x0000000300037305 */ /* 0x000e24000020f100 */
[----:B0-----:R-:W-:-:S05]  /*0af0*/  I2FP.F32.S32 R5, R3 ;  /* 0x0000000300057245 */ /* 0x001fca0000201400 */
[----:B---3--:R-:W-:-:S04]  /*0b00*/  FFMA R5, R8, R13, R5 ;  /* 0x0000000d08057223 */ /* 0x008fc80000000005 */
[----:B------:R3:W4:Y:S03]  /*0b10*/  F2I.TRUNC.NTZ R10, R5 ;  /* 0x00000005000a7305 */ /* 0x000726000020f100 */
.L_x_5:
[----:B------:R-:W-:Y:S05]  /*0b20*/  BRA.U UP1, `(.L_x_3) ;  /* 0x0000000101307547 */ /* 0x000fea000b800000 */
[----:B-1-3--:R-:W1:Y:S01]  /*0b30*/  LDC.64 R4, c[0x0][0x388] ;  /* 0x0000e200ff047b82 */ /* 0x00ae620000000a00 */
[----:B------:R-:W-:Y:S02]  /*0b40*/  MOV R9, UR4 ;  /* 0x0000000400097c02 */ /* 0x000fe40008000f00 */
[----:B------:R-:W-:-:S03]  /*0b50*/  IADD3 R3, PT, PT, R2, UR4, RZ ;  /* 0x0000000402037c10 */ /* 0x000fc6000fffe0ff */
[----:B------:R-:W-:Y:S02]  /*0b60*/  IMAD R9, R9, UR10, R0 ;  /* 0x0000000a09097c24 */ /* 0x000fe4000f8e0200 */
[----:B------:R-:W3:Y:S01]  /*0b70*/  LDC.64 R6, c[0x0][0x390] ;  /* 0x0000e400ff067b82 */ /* 0x000ee20000000a00 */
[----:B-1----:R-:W-:-:S06]  /*0b80*/  IMAD.WIDE.U32 R2, R3, 0x4, R4 ;  /* 0x0000000403027825 */ /* 0x002fcc00078e0004 */
[----:B------:R-:W5:Y:S01]  /*0b90*/  LDG.E R2, desc[UR8][R2.64] ;  /* 0x0000000802027981 */ /* 0x000f62000c1e1900 */
[----:B---3--:R-:W-:-:S06]  /*0ba0*/  IMAD.WIDE R4, R9, 0x4, R6 ;  /* 0x0000000409047825 */ /* 0x008fcc00078e0206 */
[----:B------:R-:W5:Y:S01]  /*0bb0*/  LDG.E R5, desc[UR8][R4.64] ;  /* 0x0000000804057981 */ /* 0x000f62000c1e1900 */
[----:B0-2-4-:R-:W-:-:S05]  /*0bc0*/  I2FP.F32.S32 R7, R10 ;  /* 0x0000000a00077245 */ /* 0x015fca0000201400 */
[----:B-----5:R-:W-:-:S06]  /*0bd0*/  FFMA R10, R2, R5, R7 ;  /* 0x00000005020a7223 */ /* 0x020fcc0000000007 */
[----:B------:R-:W0:Y:S02]  /*0be0*/  F2I.TRUNC.NTZ R10, R10 ;  /* 0x0000000a000a7305 */ /* 0x000e24000020f100 */
.L_x_3:
[----:B0-234-:R-:W-:-:S07]  /*0bf0*/  I2FP.F32.S32 R5, R10 ;  /* 0x0000000a00057245 */ /* 0x01dfce0000201400 */
.L_x_0:
[----:B------:R-:W0:Y:S01]  /*0c00*/  LDC.64 R2, c[0x0][0x398] ;  /* 0x0000e600ff027b82 */ /* 0x000e220000000a00 */
[----:B------:R-:W-:-:S04]  /*0c10*/  IMAD R11, R11, UR10, R0 ;  /* 0x0000000a0b0b7c24 */ /* 0x000fc8000f8e0200 */
[----:B0-----:R-:W-:-:S05]  /*0c20*/  IMAD.WIDE R2, R11, 0x4, R2 ;  /* 0x000000040b027825 */ /* 0x001fca00078e0202 */
[----:B------:R-:W-:Y:S01]  /*0c30*/  STG.E desc[UR8][R2.64], R5 ;  /* 0x0000000502007986 */ /* 0x000fe2000c101908 */
[----:B------:R-:W-:Y:S05]  /*0c40*/  EXIT ;  /* 0x000000000000794d */ /* 0x000fea0003800000 */
.L_x_6:
[----:B------:R-:W-:-:S00]  /*0c50*/  BRA `(.L_x_6) ;  /* 0xfffffffc00fc7947 */ /* 0x000fc0000383ffff */
[----:B------:R-:W-:-:S00]  /*0c60*/  NOP ;  /* 0x0000000000007918 */ /* 0x000fc00000000000 */
        /* <DEDUP_REMOVED lines=9> */
.L_x_7:


//--------------------- .nv.global.init           --------------------------
	.section	.nv.global.init,"aw",@progbits
	.align	4
.nv.global.init:
	.type		mrg32k3aM1SubSeq,@object
	.size		mrg32k3aM1SubSeq,(mrg32k3aM2SubSeq - mrg32k3aM1SubSeq)
mrg32k3aM1SubSeq:
        /*0000*/ 	.byte	0x0b, 0xcc, 0xee, 0x04, 0x73, 0x29, 0x8b, 0x6f, 0xf6, 0x53, 0x03, 0xf6, 0x23, 0xf6, 0xea, 0xda
        /* <DEDUP_REMOVED lines=125> */
	.type		mrg32k3aM2SubSeq,@object
	.size		mrg32k3aM2SubSeq,(mrg32k3aM1 - mrg32k3aM2SubSeq)
mrg32k3aM2SubSeq:
        /* <DEDUP_REMOVED lines=126> */
	.type		mrg32k3aM1,@object
	.size		mrg32k3aM1,(mrg32k3aM1Seq - mrg32k3aM1)
mrg32k3aM1:
        /* <DEDUP_REMOVED lines=144> */
	.type		mrg32k3aM1Seq,@object
	.size		mrg32k3aM1Seq,(mrg32k3aM2 - mrg32k3aM1Seq)
mrg32k3aM1Seq:
        /* <DEDUP_REMOVED lines=144> */
	.type		mrg32k3aM2,@object
	.size		mrg32k3aM2,(mrg32k3aM2Seq - mrg32k3aM2)
mrg32k3aM2:
        /* <DEDUP_REMOVED lines=144> */
	.type		mrg32k3aM2Seq,@object
	.size		mrg32k3aM2Seq,(precalc_xorwow_matrix - mrg32k3aM2Seq)
mrg32k3aM2Seq:
        /* <DEDUP_REMOVED lines=144> */
	.type		precalc_xorwow_matrix,@object
	.size		precalc_xorwow_matrix,(precalc_xorwow_offset_matrix - precalc_xorwow_matrix)
precalc_xorwow_matrix:
        /* <DEDUP_REMOVED lines=6400> */
	.type		precalc_xorwow_offset_matrix,@object
	.size		precalc_xorwow_offset_matrix,(.L_1 - precalc_xorwow_offset_matrix)
precalc_xorwow_offset_matrix:
        /* <DEDUP_REMOVED lines=6400> */
.L_1:


//--------------------- .nv.shared.reserved.0     --------------------------
	.section	.nv.shared.reserved.0,"aw",@nobits
	.weak		__nv_reservedSMEM_offset_0_alias
	.size		__nv_reservedSMEM_offset_0_alias, 0, 64
	.other		__nv_reservedSMEM_offset_0_alias,@"STO_CUDA_RESERVED_SHARED STV_DEFAULT"
__nv_reservedSMEM_offset_0_alias:
	.zero		0
	.zero		64


//--------------------- .nv.constant0._Z8mat_multiPfS_S_ --------------------------
	.section	.nv.constant0._Z8mat_multiPfS_S_,"a",@progbits
	.sectionflags	@""
	.align	4
.nv.constant0._Z8mat_multiPfS_S_:
	.zero		928


//--------------------- SYMBOLS --------------------------

	.type		.nv.reservedSmem.offset0,@object
	.size		.nv.reservedSmem.offset0,0x4
